//
// Generated by NVIDIA NVVM Compiler
//
// Compiler Build ID: CL-36424714
// Cuda compilation tools, release 13.0, V13.0.88
// Based on NVVM 20.0.0
//

.version 9.0
.target sm_100
.address_size 64

	// .globl	_Z7do_initPfS_i
.global .align 4 .b8 __cudart_i2opi_f[24] = {65, 144, 67, 60, 153, 149, 98, 219, 192, 221, 52, 245, 209, 87, 39, 252, 41, 21, 68, 78, 110, 131, 249, 162};

.visible .entry _Z7do_initPfS_i(
	.param .u64 .ptr .align 1 _Z7do_initPfS_i_param_0,
	.param .u64 .ptr .align 1 _Z7do_initPfS_i_param_1,
	.param .u32 _Z7do_initPfS_i_param_2
)
{
	.local .align 4 .b8 	__local_depot0[28];
	.reg .b64 	%SP;
	.reg .b64 	%SPL;
	.reg .pred 	%p<9>;
	.reg .b32 	%r<42>;
	.reg .b32 	%f<31>;
	.reg .b64 	%rd<25>;
	.reg .b64 	%fd<3>;

	mov.u64 	%SPL, __local_depot0;
	ld.param.u64 	%rd9, [_Z7do_initPfS_i_param_0];
	ld.param.u64 	%rd10, [_Z7do_initPfS_i_param_1];
	ld.param.u32 	%r15, [_Z7do_initPfS_i_param_2];
	add.u64 	%rd1, %SPL, 0;
	add.s32 	%r16, %r15, -1;
	cvt.rn.f32.s32 	%f7, %r16;
	mov.f32 	%f8, 0f00000000;
	div.rn.f32 	%f9, %f8, %f7;
	mul.f32 	%f1, %f9, 0f40C90FDB;
	mul.f32 	%f10, %f1, 0f3F22F983;
	cvt.rni.s32.f32 	%r41, %f10;
	cvt.rn.f32.s32 	%f11, %r41;
	fma.rn.f32 	%f12, %f11, 0fBFC90FDA, %f1;
	fma.rn.f32 	%f13, %f11, 0fB3A22168, %f12;
	fma.rn.f32 	%f30, %f11, 0fA7C234C5, %f13;
	abs.f32 	%f3, %f1;
	setp.ltu.f32 	%p1, %f3, 0f47CE4780;
	@%p1 bra 	$L__BB0_8;
	setp.neu.f32 	%p2, %f3, 0f7F800000;
	@%p2 bra 	$L__BB0_3;
	mov.f32 	%f16, 0f00000000;
	mul.rn.f32 	%f30, %f1, %f16;
	mov.b32 	%r41, 0;
	bra.uni 	$L__BB0_8;
$L__BB0_3:
	mov.b32 	%r2, %f1;
	shl.b32 	%r18, %r2, 8;
	or.b32  	%r3, %r18, -2147483648;
	mov.b64 	%rd24, 0;
	mov.b32 	%r38, 0;
	mov.u64 	%rd22, __cudart_i2opi_f;
	mov.u64 	%rd23, %rd1;
$L__BB0_4:
	.pragma "nounroll";
	ld.global.nc.u32 	%r19, [%rd22];
	mad.wide.u32 	%rd14, %r19, %r3, %rd24;
	shr.u64 	%rd24, %rd14, 32;
	st.local.u32 	[%rd23], %rd14;
	add.s32 	%r38, %r38, 1;
	add.s64 	%rd23, %rd23, 4;
	add.s64 	%rd22, %rd22, 4;
	setp.ne.s32 	%p3, %r38, 6;
	@%p3 bra 	$L__BB0_4;
	shr.u32 	%r20, %r2, 23;
	st.local.u32 	[%rd1+24], %rd24;
	and.b32  	%r6, %r20, 31;
	and.b32  	%r21, %r20, 224;
	add.s32 	%r22, %r21, -128;
	shr.u32 	%r23, %r22, 5;
	mul.wide.u32 	%rd15, %r23, 4;
	sub.s64 	%rd8, %rd1, %rd15;
	ld.local.u32 	%r39, [%rd8+24];
	ld.local.u32 	%r40, [%rd8+20];
	setp.eq.s32 	%p4, %r6, 0;
	@%p4 bra 	$L__BB0_7;
	shf.l.wrap.b32 	%r39, %r40, %r39, %r6;
	ld.local.u32 	%r24, [%rd8+16];
	shf.l.wrap.b32 	%r40, %r24, %r40, %r6;
$L__BB0_7:
	shr.u32 	%r25, %r39, 30;
	shf.l.wrap.b32 	%r26, %r40, %r39, 2;
	shl.b32 	%r27, %r40, 2;
	shr.u32 	%r28, %r26, 31;
	add.s32 	%r29, %r28, %r25;
	neg.s32 	%r30, %r29;
	setp.lt.s32 	%p5, %r2, 0;
	selp.b32 	%r41, %r30, %r29, %p5;
	xor.b32  	%r31, %r26, %r2;
	shr.s32 	%r32, %r26, 31;
	xor.b32  	%r33, %r32, %r26;
	xor.b32  	%r34, %r32, %r27;
	cvt.u64.u32 	%rd16, %r33;
	shl.b64 	%rd17, %rd16, 32;
	cvt.u64.u32 	%rd18, %r34;
	or.b64  	%rd19, %rd17, %rd18;
	cvt.rn.f64.s64 	%fd1, %rd19;
	mul.f64 	%fd2, %fd1, 0d3BF921FB54442D19;
	cvt.rn.f32.f64 	%f14, %fd2;
	neg.f32 	%f15, %f14;
	setp.lt.s32 	%p6, %r31, 0;
	selp.f32 	%f30, %f15, %f14, %p6;
$L__BB0_8:
	cvta.to.global.u64 	%rd20, %rd10;
	cvta.to.global.u64 	%rd21, %rd9;
	mul.rn.f32 	%f17, %f30, %f30;
	and.b32  	%r36, %r41, 1;
	setp.eq.b32 	%p7, %r36, 1;
	selp.f32 	%f18, 0f3F800000, %f30, %p7;
	fma.rn.f32 	%f19, %f17, %f18, 0f00000000;
	fma.rn.f32 	%f20, %f17, 0f37CBAC00, 0fBAB607ED;
	selp.f32 	%f21, %f20, 0fB94D4153, %p7;
	selp.f32 	%f22, 0f3D2AAABB, 0f3C0885E4, %p7;
	fma.rn.f32 	%f23, %f21, %f17, %f22;
	selp.f32 	%f24, 0fBEFFFFFF, 0fBE2AAAA8, %p7;
	fma.rn.f32 	%f25, %f23, %f17, %f24;
	fma.rn.f32 	%f26, %f25, %f19, %f18;
	and.b32  	%r37, %r41, 2;
	setp.eq.s32 	%p8, %r37, 0;
	mov.f32 	%f27, 0f00000000;
	sub.f32 	%f28, %f27, %f26;
	selp.f32 	%f29, %f26, %f28, %p8;
	st.global.f32 	[%rd20], %f29;
	st.global.f32 	[%rd21], %f29;
	ret;

}
	// .globl	_Z7do_mathPfS_S_i
.visible .entry _Z7do_mathPfS_S_i(
	.param .u64 .ptr .align 1 _Z7do_mathPfS_S_i_param_0,
	.param .u64 .ptr .align 1 _Z7do_mathPfS_S_i_param_1,
	.param .u64 .ptr .align 1 _Z7do_mathPfS_S_i_param_2,
	.param .u32 _Z7do_mathPfS_S_i_param_3
)
{
	.reg .pred 	%p<4>;
	.reg .b32 	%r<10>;
	.reg .b32 	%f<6>;
	.reg .b64 	%rd<15>;
	.reg .b64 	%fd<6>;

	ld.param.u64 	%rd4, [_Z7do_mathPfS_S_i_param_0];
	ld.param.u64 	%rd5, [_Z7do_mathPfS_S_i_param_1];
	ld.param.u64 	%rd6, [_Z7do_mathPfS_S_i_param_2];
	ld.param.u32 	%r2, [_Z7do_mathPfS_S_i_param_3];
	cvta.to.global.u64 	%rd7, %rd6;
	cvta.to.global.u64 	%rd1, %rd4;
	cvta.to.global.u64 	%rd2, %rd5;
	mov.u32 	%r4, %ctaid.x;
	mov.u32 	%r5, %ntid.x;
	mov.u32 	%r6, %tid.x;
	mad.lo.s32 	%r7, %r4, %r5, %r6;
	setp.ne.s32 	%p1, %r7, 0;
	add.s32 	%r8, %r2, -1;
	setp.ne.s32 	%p2, %r7, %r8;
	mul.wide.s32 	%rd8, %r7, 4;
	add.s64 	%rd3, %rd7, %rd8;
	and.pred  	%p3, %p1, %p2;
	@%p3 bra 	$L__BB1_2;
	mov.b32 	%r9, 0;
	st.global.u32 	[%rd3], %r9;
	bra.uni 	$L__BB1_3;
$L__BB1_2:
	add.s64 	%rd10, %rd2, %rd8;
	ld.global.f32 	%f1, [%rd10];
	cvt.f64.f32 	%fd1, %f1;
	add.f64 	%fd2, %fd1, %fd1;
	add.s64 	%rd11, %rd1, %rd8;
	ld.global.f32 	%f2, [%rd11];
	cvt.f64.f32 	%fd3, %f2;
	sub.f64 	%fd4, %fd2, %fd3;
	fma.rn.f64 	%fd5, %fd1, 0dBFC70A3D80000000, %fd4;
	cvt.rn.f32.f64 	%f3, %fd5;
	st.global.f32 	[%rd3], %f3;
$L__BB1_3:
	add.s64 	%rd13, %rd2, %rd8;
	ld.global.f32 	%f4, [%rd13];
	add.s64 	%rd14, %rd1, %rd8;
	st.global.f32 	[%rd14], %f4;
	ld.global.f32 	%f5, [%rd3];
	st.global.f32 	[%rd13], %f5;
	ret;

}


// ===== COMPILED SASS (sm_100) =====

	.target	sm_100

	.elftype	@"ET_EXEC"


//--------------------- .note.nv.tkinfo           --------------------------
	.section	.note.nv.tkinfo,"",@"SHT_NOTE"
	.sectionflags	@"SHF_NOTE_NV_TKINFO"
	.tkinfo
        /*0018*/ 	.word	0x00000002
        /*0030*/ 	.string	""
        /*0030*/ 	.string	"ptxas"
        /*0030*/ 	.string	"Cuda compilation tools, release 13.0, V13.0.88"
        /*0030*/ 	.string	"Build cuda_13.0.r13.0/compiler.36424714_0"
        /*0030*/ 	.string	"-arch sm_100 -m 64 "



//--------------------- .note.nv.cuinfo           --------------------------
	.section	.note.nv.cuinfo,"",@"SHT_NOTE"
	.sectionflags	@"SHF_NOTE_NV_CUINFO"
        /*0018*/ 	.short	0x0002
        /*001a*/ 	.short	0x0064
        /*001c*/ 	.short	0x0082
	.zero		2


//--------------------- .nv.info                  --------------------------
	.section	.nv.info,"",@"SHT_CUDA_INFO"
	.align	4


	//----- nvinfo : EIATTR_REGCOUNT
	.align		4
        /*0000*/ 	.byte	0x04, 0x2f
        /*0002*/ 	.short	(.L_2 - .L_1)
	.align		4
.L_1:
        /*0004*/ 	.word	index@(_Z7do_initPfS_i)
        /*0008*/ 	.word	0x00000010


	//----- nvinfo : EIATTR_FRAME_SIZE
	.align		4
.L_2:
        /*000c*/ 	.byte	0x04, 0x11
        /*000e*/ 	.short	(.L_4 - .L_3)
	.align		4
.L_3:
        /*0010*/ 	.word	index@($__internal_0_$__cuda_sm3x_div_rn_noftz_f32_slowpath)
        /*0014*/ 	.word	0x00000020


	//----- nvinfo : EIATTR_FRAME_SIZE
	.align		4
.L_4:
        /*0018*/ 	.byte	0x04, 0x11
        /*001a*/ 	.short	(.L_6 - .L_5)
	.align		4
.L_5:
        /*001c*/ 	.word	index@(_Z7do_initPfS_i)
        /*0020*/ 	.word	0x00000020


	//----- nvinfo : EIATTR_REGCOUNT
	.align		4
.L_6:
        /*0024*/ 	.byte	0x04, 0x2f
        /*0026*/ 	.short	(.L_8 - .L_7)
	.align		4
.L_7:
        /*0028*/ 	.word	index@(_Z7do_mathPfS_S_i)
        /*002c*/ 	.word	0x00000010


	//----- nvinfo : EIATTR_FRAME_SIZE
	.align		4
.L_8:
        /*0030*/ 	.byte	0x04, 0x11
        /*0032*/ 	.short	(.L_10 - .L_9)
	.align		4
.L_9:
        /*0034*/ 	.word	index@(_Z7do_mathPfS_S_i)
        /*0038*/ 	.word	0x00000000


	//----- nvinfo : EIATTR_MIN_STACK_SIZE
	.align		4
.L_10:
        /*003c*/ 	.byte	0x04, 0x12
        /*003e*/ 	.short	(.L_12 - .L_11)
	.align		4
.L_11:
        /*0040*/ 	.word	index@(_Z7do_mathPfS_S_i)
        /*0044*/ 	.word	0x00000000


	//----- nvinfo : EIATTR_MIN_STACK_SIZE
	.align		4
.L_12:
        /*0048*/ 	.byte	0x04, 0x12
        /*004a*/ 	.short	(.L_14 - .L_13)
	.align		4
.L_13:
        /*004c*/ 	.word	index@(_Z7do_initPfS_i)
        /*0050*/ 	.word	0x00000020
.L_14:


//--------------------- .nv.compat                --------------------------
	.section	.nv.compat,"",@"SHT_CUDA_COMPAT_INFO"
	.align	4
        /*0000*/ 	.byte	0x02, 0x09, 0x00, 0x00, 0x02, 0x02, 0x01, 0x00, 0x02, 0x05, 0x05, 0x00, 0x03, 0x07, 0x01, 0x01
        /*0010*/ 	.byte	0x02, 0x03, 0x00, 0x00, 0x02, 0x06, 0x01, 0x00, 0x04, 0x0b, 0x08, 0x00, 0x01, 0x00, 0x00, 0x00
        /*0020*/ 	.byte	0x00, 0x00, 0x00, 0x00


//--------------------- .nv.info._Z7do_mathPfS_S_i --------------------------
	.section	.nv.info._Z7do_mathPfS_S_i,"",@"SHT_CUDA_INFO"
	.sectionflags	@""
	.align	4


	//----- nvinfo : EIATTR_CUDA_API_VERSION
	.align		4
        /*0000*/ 	.byte	0x04, 0x37
        /*0002*/ 	.short	(.L_16 - .L_15)
.L_15:
        /*0004*/ 	.word	0x00000082


	//----- nvinfo : EIATTR_KPARAM_INFO
	.align		4
.L_16:
        /*0008*/ 	.byte	0x04, 0x17
        /*000a*/ 	.short	(.L_18 - .L_17)
.L_17:
        /*000c*/ 	.word	0x00000000
        /*0010*/ 	.short	0x0003
        /*0012*/ 	.short	0x0018
        /*0014*/ 	.byte	0x00, 0xf0, 0x11, 0x00


	//----- nvinfo : EIATTR_KPARAM_INFO
	.align		4
.L_18:
        /*0018*/ 	.byte	0x04, 0x17
        /*001a*/ 	.short	(.L_20 - .L_19)
.L_19:
        /*001c*/ 	.word	0x00000000
        /*0020*/ 	.short	0x0002
        /*0022*/ 	.short	0x0010
        /*0024*/ 	.byte	0x00, 0xf5, 0x21, 0x00


	//----- nvinfo : EIATTR_KPARAM_INFO
	.align		4
.L_20:
        /*0028*/ 	.byte	0x04, 0x17
        /*002a*/ 	.short	(.L_22 - .L_21)
.L_21:
        /*002c*/ 	.word	0x00000000
        /*0030*/ 	.short	0x0001
        /*0032*/ 	.short	0x0008
        /*0034*/ 	.byte	0x00, 0xf5, 0x21, 0x00


	//----- nvinfo : EIATTR_KPARAM_INFO
	.align		4
.L_22:
        /*0038*/ 	.byte	0x04, 0x17
        /*003a*/ 	.short	(.L_24 - .L_23)
.L_23:
        /*003c*/ 	.word	0x00000000
        /*0040*/ 	.short	0x0000
        /*0042*/ 	.short	0x0000
        /*0044*/ 	.byte	0x00, 0xf5, 0x21, 0x00


	//----- nvinfo : EIATTR_SPARSE_MMA_MASK
	.align		4
.L_24:
        /*0048*/ 	.byte	0x03, 0x50
        /*004a*/ 	.short	0x0000


	//----- nvinfo : EIATTR_MAXREG_COUNT
	.align		4
        /*004c*/ 	.byte	0x03, 0x1b
        /*004e*/ 	.short	0x00ff


	//----- nvinfo : EIATTR_MERCURY_ISA_VERSION
	.align		4
        /*0050*/ 	.byte	0x03, 0x5f
        /*0052*/ 	.short	0x0101


	//----- nvinfo : EIATTR_VRC_CTA_INIT_COUNT
	.align		4
        /*0054*/ 	.byte	0x02, 0x4a
	.zero		1
	.zero		1


	//----- nvinfo : EIATTR_EXIT_INSTR_OFFSETS
	.align		4
        /*0058*/ 	.byte	0x04, 0x1c
        /*005a*/ 	.short	(.L_26 - .L_25)


	//   ....[0]....
.L_25:
        /*005c*/ 	.word	0x00000200


	//----- nvinfo : EIATTR_CBANK_PARAM_SIZE
	.align		4
.L_26:
        /*0060*/ 	.byte	0x03, 0x19
        /*0062*/ 	.short	0x001c


	//----- nvinfo : EIATTR_PARAM_CBANK
	.align		4
        /*0064*/ 	.byte	0x04, 0x0a
        /*0066*/ 	.short	(.L_28 - .L_27)
	.align		4
.L_27:
        /*0068*/ 	.word	index@(.nv.constant0._Z7do_mathPfS_S_i)
        /*006c*/ 	.short	0x0380
        /*006e*/ 	.short	0x001c


	//----- nvinfo : EIATTR_SW_WAR
	.align		4
.L_28:
        /*0070*/ 	.byte	0x04, 0x36
        /*0072*/ 	.short	(.L_30 - .L_29)
.L_29:
        /*0074*/ 	.word	0x00000008
.L_30:


//--------------------- .nv.info._Z7do_initPfS_i  --------------------------
	.section	.nv.info._Z7do_initPfS_i,"",@"SHT_CUDA_INFO"
	.sectionflags	@""
	.align	4


	//----- nvinfo : EIATTR_CUDA_API_VERSION
	.align		4
        /*0000*/ 	.byte	0x04, 0x37
        /*0002*/ 	.short	(.L_32 - .L_31)
.L_31:
        /*0004*/ 	.word	0x00000082


	//----- nvinfo : EIATTR_KPARAM_INFO
	.align		4
.L_32:
        /*0008*/ 	.byte	0x04, 0x17
        /*000a*/ 	.short	(.L_34 - .L_33)
.L_33:
        /*000c*/ 	.word	0x00000000
        /*0010*/ 	.short	0x0002
        /*0012*/ 	.short	0x0010
        /*0014*/ 	.byte	0x00, 0xf0, 0x11, 0x00


	//----- nvinfo : EIATTR_KPARAM_INFO
	.align		4
.L_34:
        /*0018*/ 	.byte	0x04, 0x17
        /*001a*/ 	.short	(.L_36 - .L_35)
.L_35:
        /*001c*/ 	.word	0x00000000
        /*0020*/ 	.short	0x0001
        /*0022*/ 	.short	0x0008
        /*0024*/ 	.byte	0x00, 0xf5, 0x21, 0x00


	//----- nvinfo : EIATTR_KPARAM_INFO
	.align		4
.L_36:
        /*0028*/ 	.byte	0x04, 0x17
        /*002a*/ 	.short	(.L_38 - .L_37)
.L_37:
        /*002c*/ 	.word	0x00000000
        /*0030*/ 	.short	0x0000
        /*0032*/ 	.short	0x0000
        /*0034*/ 	.byte	0x00, 0xf5, 0x21, 0x00


	//----- nvinfo : EIATTR_SPARSE_MMA_MASK
	.align		4
.L_38:
        /*0038*/ 	.byte	0x03, 0x50
        /*003a*/ 	.short	0x0000


	//----- nvinfo : EIATTR_MAXREG_COUNT
	.align		4
        /*003c*/ 	.byte	0x03, 0x1b
        /*003e*/ 	.short	0x00ff


	//----- nvinfo : EIATTR_MERCURY_ISA_VERSION
	.align		4
        /*0040*/ 	.byte	0x03, 0x5f
        /*0042*/ 	.short	0x0101


	//----- nvinfo : EIATTR_VRC_CTA_INIT_COUNT
	.align		4
        /*0044*/ 	.byte	0x02, 0x4a
	.zero		1
	.zero		1


	//----- nvinfo : EIATTR_EXIT_INSTR_OFFSETS
	.align		4
        /*0048*/ 	.byte	0x04, 0x1c
        /*004a*/ 	.short	(.L_40 - .L_39)


	//   ....[0]....
.L_39:
        /*004c*/ 	.word	0x00000650


	//----- nvinfo : EIATTR_CRS_STACK_SIZE
	.align		4
.L_40:
        /*0050*/ 	.byte	0x04, 0x1e
        /*0052*/ 	.short	(.L_42 - .L_41)
.L_41:
        /*0054*/ 	.word	0x00000000


	//----- nvinfo : EIATTR_CBANK_PARAM_SIZE
	.align		4
.L_42:
        /*0058*/ 	.byte	0x03, 0x19
        /*005a*/ 	.short	0x0014


	//----- nvinfo : EIATTR_PARAM_CBANK
	.align		4
        /*005c*/ 	.byte	0x04, 0x0a
        /*005e*/ 	.short	(.L_44 - .L_43)
	.align		4
.L_43:
        /*0060*/ 	.word	index@(.nv.constant0._Z7do_initPfS_i)
        /*0064*/ 	.short	0x0380
        /*0066*/ 	.short	0x0014


	//----- nvinfo : EIATTR_SW_WAR
	.align		4
.L_44:
        /*0068*/ 	.byte	0x04, 0x36
        /*006a*/ 	.short	(.L_46 - .L_45)
.L_45:
        /*006c*/ 	.word	0x00000008
.L_46:


//--------------------- .nv.callgraph             --------------------------
	.section	.nv.callgraph,"",@"SHT_CUDA_CALLGRAPH"
	.align	4
	.sectionentsize	8
	.align		4
        /*0000*/ 	.word	0x00000000
	.align		4
        /*0004*/ 	.word	0xffffffff
	.align		4
        /*0008*/ 	.word	0x00000000
	.align		4
        /*000c*/ 	.word	0xfffffffe
	.align		4
        /*0010*/ 	.word	0x00000000
	.align		4
        /*0014*/ 	.word	0xfffffffd
	.align		4
        /*0018*/ 	.word	0x00000000
	.align		4
        /*001c*/ 	.word	0xfffffffc


//--------------------- .nv.constant4             --------------------------
	.section	.nv.constant4,"a",@progbits
	.align	8
	.align		8
.nv.constant4:
        /*0000*/ 	.dword	__cudart_i2opi_f


//--------------------- .text._Z7do_mathPfS_S_i   --------------------------
	.section	.text._Z7do_mathPfS_S_i,"ax",@progbits
	.align	128
        .global         _Z7do_mathPfS_S_i
        .type           _Z7do_mathPfS_S_i,@function
        .size           _Z7do_mathPfS_S_i,(.L_x_13 - _Z7do_mathPfS_S_i)
        .other          _Z7do_mathPfS_S_i,@"STO_CUDA_ENTRY STV_DEFAULT"
_Z7do_mathPfS_S_i:
.text._Z7do_mathPfS_S_i:
[----:B------:R-:W-:Y:S01]  /*0000*/  LDC R1, c[0x0][0x37c] ;  /* 0x0000df00ff017b82 */ /* 0x000fe20000000800 */
[----:B------:R-:W0:Y:S07]  /*0010*/  S2R R0, SR_TID.X ;  /* 0x0000000000007919 */ /* 0x000e2e0000002100 */
[----:B------:R-:W0:Y:S01]  /*0020*/  S2UR UR5, SR_CTAID.X ;  /* 0x00000000000579c3 */ /* 0x000e220000002500 */
[----:B------:R-:W1:Y:S01]  /*0030*/  LDCU UR4, c[0x0][0x398] ;  /* 0x00007300ff0477ac */ /* 0x000e620008000800 */
[----:B------:R-:W2:Y:S06]  /*0040*/  LDCU.64 UR6, c[0x0][0x358] ;  /* 0x00006b00ff0677ac */ /* 0x000eac0008000a00 */
[----:B------:R-:W0:Y:S08]  /*0050*/  LDC R7, c[0x0][0x360] ;  /* 0x0000d800ff077b82 */ /* 0x000e300000000800 */
[----:B------:R-:W3:Y:S01]  /*0060*/  LDC.64 R2, c[0x0][0x390] ;  /* 0x0000e400ff027b82 */ /* 0x000ee20000000a00 */
[----:B-1----:R-:W-:-:S07]  /*0070*/  UIADD3 UR4, UPT, UPT, UR4, -0x1, URZ ;  /* 0xffffffff04047890 */ /* 0x002fce000fffe0ff */
[----:B------:R-:W1:Y:S01]  /*0080*/  LDC.64 R4, c[0x0][0x388] ;  /* 0x0000e200ff047b82 */ /* 0x000e620000000a00 */
[----:B0-----:R-:W-:-:S07]  /*0090*/  IMAD R7, R7, UR5, R0 ;  /* 0x0000000507077c24 */ /* 0x001fce000f8e0200 */
[----:B------:R-:W0:Y:S01]  /*00a0*/  LDC.64 R10, c[0x0][0x380] ;  /* 0x0000e000ff0a7b82 */ /* 0x000e220000000a00 */
[C---:B------:R-:W-:Y:S01]  /*00b0*/  ISETP.NE.AND P0, PT, R7.reuse, UR4, PT ;  /* 0x0000000407007c0c */ /* 0x040fe2000bf05270 */
[----:B---3--:R-:W-:-:S03]  /*00c0*/  IMAD.WIDE R2, R7, 0x4, R2 ;  /* 0x0000000407027825 */ /* 0x008fc600078e0202 */
[C---:B------:R-:W-:Y:S01]  /*00d0*/  ISETP.NE.AND P0, PT, R7.reuse, RZ, P0 ;  /* 0x000000ff0700720c */ /* 0x040fe20000705270 */
[----:B-1----:R-:W-:-:S12]  /*00e0*/  IMAD.WIDE R4, R7, 0x4, R4 ;  /* 0x0000000407047825 */ /* 0x002fd800078e0204 */
[----:B--2---:R-:W-:Y:S04]  /*00f0*/  @!P0 STG.E desc[UR6][R2.64], RZ ;  /* 0x000000ff02008986 */ /* 0x004fe8000c101906 */
[----:B------:R-:W2:Y:S01]  /*0100*/  @P0 LDG.E R6, desc[UR6][R4.64] ;  /* 0x0000000604060981 */ /* 0x000ea2000c1e1900 */
[----:B0-----:R-:W-:-:S05]  /*0110*/  IMAD.WIDE R10, R7, 0x4, R10 ;  /* 0x00000004070a7825 */ /* 0x001fca00078e020a */
[----:B------:R-:W3:Y:S01]  /*0120*/  @P0 LDG.E R0, desc[UR6][R10.64] ;  /* 0x000000060a000981 */ /* 0x000ee2000c1e1900 */
[----:B--2---:R-:W0:Y:S08]  /*0130*/  @P0 F2F.F64.F32 R6, R6 ;  /* 0x0000000600060310 */ /* 0x004e300000201800 */
[----:B---3--:R-:W1:Y:S01]  /*0140*/  @P0 F2F.F64.F32 R12, R0 ;  /* 0x00000000000c0310 */ /* 0x008e620000201800 */
[----:B0-----:R-:W-:-:S08]  /*0150*/  @P0 DADD R8, R6, R6 ;  /* 0x0000000006080229 */ /* 0x001fd00000000006 */
[----:B-1----:R-:W-:Y:S01]  /*0160*/  @P0 DADD R8, R8, -R12 ;  /* 0x0000000008080229 */ /* 0x002fe2000000080c */
[----:B------:R-:W-:Y:S02]  /*0170*/  @P0 MOV R12, 0x80000000 ;  /* 0x80000000000c0802 */ /* 0x000fe40000000f00 */
[----:B------:R-:W-:-:S06]  /*0180*/  @P0 MOV R13, 0x3fc70a3d ;  /* 0x3fc70a3d000d0802 */ /* 0x000fcc0000000f00 */
[----:B------:R-:W-:-:S10]  /*0190*/  @P0 DFMA R8, R6, -R12, R8 ;  /* 0x8000000c0608022b */ /* 0x000fd40000000008 */
[----:B------:R-:W0:Y:S02]  /*01a0*/  @P0 F2F.F32.F64 R9, R8 ;  /* 0x0000000800090310 */ /* 0x000e240000301000 */
[----:B0-----:R-:W-:Y:S04]  /*01b0*/  @P0 STG.E desc[UR6][R2.64], R9 ;  /* 0x0000000902000986 */ /* 0x001fe8000c101906 */
[----:B------:R-:W2:Y:S04]  /*01c0*/  LDG.E R7, desc[UR6][R4.64] ;  /* 0x0000000604077981 */ /* 0x000ea8000c1e1900 */
[----:B--2---:R-:W-:Y:S04]  /*01d0*/  STG.E desc[UR6][R10.64], R7 ;  /* 0x000000070a007986 */ /* 0x004fe8000c101906 */
[----:B------:R-:W2:Y:S04]  /*01e0*/  LDG.E R13, desc[UR6][R2.64] ;  /* 0x00000006020d7981 */ /* 0x000ea8000c1e1900 */
[----:B--2---:R-:W-:Y:S01]  /*01f0*/  STG.E desc[UR6][R4.64], R13 ;  /* 0x0000000d04007986 */ /* 0x004fe2000c101906 */
[----:B------:R-:W-:Y:S05]  /*0200*/  EXIT ;  /* 0x000000000000794d */ /* 0x000fea0003800000 */
.L_x_0:
[----:B------:R-:W-:-:S00]  /*0210*/  BRA `(.L_x_0) ;  /* 0xfffffffc00fc7947 */ /* 0x000fc0000383ffff */
[----:B------:R-:W-:-:S00]  /*0220*/  NOP ;  /* 0x0000000000007918 */ /* 0x000fc00000000000 */
        /* <DEDUP_REMOVED lines=13> */
.L_x_13:


//--------------------- .text._Z7do_initPfS_i     --------------------------
	.section	.text._Z7do_initPfS_i,"ax",@progbits
	.align	128
        .global         _Z7do_initPfS_i
        .type           _Z7do_initPfS_i,@function
        .size           _Z7do_initPfS_i,(.L_x_12 - _Z7do_initPfS_i)
        .other          _Z7do_initPfS_i,@"STO_CUDA_ENTRY STV_DEFAULT"
_Z7do_initPfS_i:
.text._Z7do_initPfS_i:
[----:B------:R-:W0:Y:S01]  /*0000*/  LDC R1, c[0x0][0x37c] ;  /* 0x0000df00ff017b82 */ /* 0x000e220000000800 */
[----:B------:R-:W1:Y:S01]  /*0010*/  LDCU UR4, c[0x0][0x390] ;  /* 0x00007200ff0477ac */ /* 0x000e620008000800 */
[----:B0-----:R-:W-:Y:S01]  /*0020*/  VIADD R1, R1, 0xffffffe0 ;  /* 0xffffffe001017836 */ /* 0x001fe20000000000 */
[----:B-1----:R-:W-:-:S06]  /*0030*/  UIADD3 UR4, UPT, UPT, UR4, -0x1, URZ ;  /* 0xffffffff04047890 */ /* 0x002fcc000fffe0ff */
[----:B------:R-:W-:-:S04]  /*0040*/  I2FP.F32.S32 R0, UR4 ;  /* 0x0000000400007c45 */ /* 0x000fc80008201400 */
[----:B------:R-:W0:Y:S08]  /*0050*/  MUFU.RCP R3, R0 ;  /* 0x0000000000037308 */ /* 0x000e300000001000 */
[----:B------:R-:W1:Y:S01]  /*0060*/  FCHK P0, RZ, R0 ;  /* 0x00000000ff007302 */ /* 0x000e620000000000 */
[----:B0-----:R-:W-:-:S04]  /*0070*/  FFMA R2, -R0, R3, 1 ;  /* 0x3f80000000027423 */ /* 0x001fc80000000103 */
[----:B------:R-:W-:-:S04]  /*0080*/  FFMA R2, R3, R2, R3 ;  /* 0x0000000203027223 */ /* 0x000fc80000000003 */
[----:B------:R-:W-:-:S04]  /*0090*/  FFMA R3, RZ, R2, RZ ;  /* 0x00000002ff037223 */ /* 0x000fc800000000ff */
[----:B------:R-:W-:-:S04]  /*00a0*/  FFMA R4, -R0, R3, RZ ;  /* 0x0000000300047223 */ /* 0x000fc800000001ff */
[----:B------:R-:W-:Y:S01]  /*00b0*/  FFMA R5, R2, R4, R3 ;  /* 0x0000000402057223 */ /* 0x000fe20000000003 */
[----:B-1----:R-:W-:Y:S06]  /*00c0*/  @!P0 BRA `(.L_x_1) ;  /* 0x0000000000088947 */ /* 0x002fec0003800000 */
[----:B------:R-:W-:-:S07]  /*00d0*/  MOV R2, 0xf0 ;  /* 0x000000f000027802 */ /* 0x000fce0000000f00 */
[----:B------:R-:W-:Y:S05]  /*00e0*/  CALL.REL.NOINC `($__internal_0_$__cuda_sm3x_div_rn_noftz_f32_slowpath) ;  /* 0x00000004005c7944 */ /* 0x000fea0003c00000 */
.L_x_1:
[----:B------:R-:W-:Y:S01]  /*00f0*/  FMUL R5, R5, 6.2831854820251464844 ;  /* 0x40c90fdb05057820 */ /* 0x000fe20000400000 */
[----:B------:R-:W0:Y:S03]  /*0100*/  LDCU.64 UR6, c[0x0][0x358] ;  /* 0x00006b00ff0677ac */ /* 0x000e260008000a00 */
[C---:B------:R-:W-:Y:S01]  /*0110*/  FMUL R0, R5.reuse, 0.63661974668502807617 ;  /* 0x3f22f98305007820 */ /* 0x040fe20000400000 */
[----:B------:R-:W-:-:S05]  /*0120*/  FSETP.GE.AND P0, PT, |R5|, 105615, PT ;  /* 0x47ce47800500780b */ /* 0x000fca0003f06200 */
[----:B------:R-:W1:Y:S02]  /*0130*/  F2I.NTZ R0, R0 ;  /* 0x0000000000007305 */ /* 0x000e640000203100 */
[----:B-1----:R-:W-:-:S05]  /*0140*/  I2FP.F32.S32 R2, R0 ;  /* 0x0000000000027245 */ /* 0x002fca0000201400 */
[----:B------:R-:W-:-:S04]  /*0150*/  FFMA R3, R2, -1.5707962512969970703, R5 ;  /* 0xbfc90fda02037823 */ /* 0x000fc80000000005 */
[----:B------:R-:W-:-:S04]  /*0160*/  FFMA R3, R2, -7.5497894158615963534e-08, R3 ;  /* 0xb3a2216802037823 */ /* 0x000fc80000000003 */
[----:B------:R-:W-:Y:S01]  /*0170*/  FFMA R8, R2, -5.3903029534742383927e-15, R3 ;  /* 0xa7c234c502087823 */ /* 0x000fe20000000003 */
[----:B0-----:R-:W-:Y:S06]  /*0180*/  @!P0 BRA `(.L_x_2) ;  /* 0x0000000000dc8947 */ /* 0x001fec0003800000 */
[----:B------:R-:W-:-:S13]  /*0190*/  FSETP.NEU.AND P0, PT, |R5|, +INF , PT ;  /* 0x7f8000000500780b */ /* 0x000fda0003f0d200 */
[----:B------:R-:W-:Y:S01]  /*01a0*/  @!P0 FMUL R8, RZ, R5 ;  /* 0x00000005ff088220 */ /* 0x000fe20000400000 */
[----:B------:R-:W-:Y:S01]  /*01b0*/  @!P0 IMAD.MOV.U32 R0, RZ, RZ, RZ ;  /* 0x000000ffff008224 */ /* 0x000fe200078e00ff */
[----:B------:R-:W-:Y:S06]  /*01c0*/  @!P0 BRA `(.L_x_2) ;  /* 0x0000000000cc8947 */ /* 0x000fec0003800000 */
[----:B------:R-:W-:Y:S01]  /*01d0*/  IMAD.SHL.U32 R2, R5, 0x100, RZ ;  /* 0x0000010005027824 */ /* 0x000fe200078e00ff */
[----:B------:R-:W0:Y:S01]  /*01e0*/  LDCU.64 UR8, c[0x4][URZ] ;  /* 0x01000000ff0877ac */ /* 0x000e220008000a00 */
[----:B------:R-:W-:Y:S02]  /*01f0*/  IMAD.MOV.U32 R6, RZ, RZ, RZ ;  /* 0x000000ffff067224 */ /* 0x000fe400078e00ff */
[----:B------:R-:W-:Y:S01]  /*0200*/  IMAD.MOV.U32 R11, RZ, RZ, RZ ;  /* 0x000000ffff0b7224 */ /* 0x000fe200078e00ff */
[----:B------:R-:W-:Y:S01]  /*0210*/  LOP3.LUT R13, R2, 0x80000000, RZ, 0xfc, !PT ;  /* 0x80000000020d7812 */ /* 0x000fe200078efcff */
[----:B------:R-:W-:Y:S01]  /*0220*/  IMAD.MOV.U32 R0, RZ, RZ, R1 ;  /* 0x000000ffff007224 */ /* 0x000fe200078e0001 */
[----:B------:R-:W-:-:S06]  /*0230*/  UMOV UR4, URZ ;  /* 0x000000ff00047c82 */ /* 0x000fcc0008000000 */
.L_x_3:
[----:B0-----:R-:W-:Y:S02]  /*0240*/  IMAD.U32 R8, RZ, RZ, UR8 ;  /* 0x00000008ff087e24 */ /* 0x001fe4000f8e00ff */
[----:B------:R-:W-:-:S05]  /*0250*/  IMAD.U32 R9, RZ, RZ, UR9 ;  /* 0x00000009ff097e24 */ /* 0x000fca000f8e00ff */
[----:B------:R-:W2:Y:S01]  /*0260*/  LDG.E.CONSTANT R2, desc[UR6][R8.64] ;  /* 0x0000000608027981 */ /* 0x000ea2000c1e9900 */
[----:B------:R-:W-:Y:S02]  /*0270*/  UIADD3 UR8, UP0, UPT, UR8, 0x4, URZ ;  /* 0x0000000408087890 */ /* 0x000fe4000ff1e0ff */
[----:B------:R-:W-:Y:S02]  /*0280*/  UIADD3 UR4, UPT, UPT, UR4, 0x1, URZ ;  /* 0x0000000104047890 */ /* 0x000fe4000fffe0ff */
[----:B------:R-:W-:Y:S02]  /*0290*/  UIADD3.X UR9, UPT, UPT, URZ, UR9, URZ, UP0, !UPT ;  /* 0x00000009ff097290 */ /* 0x000fe400087fe4ff */
[----:B------:R-:W-:Y:S01]  /*02a0*/  UISETP.NE.AND UP0, UPT, UR4, 0x6, UPT ;  /* 0x000000060400788c */ /* 0x000fe2000bf05270 */
[----:B--2---:R-:W-:-:S03]  /*02b0*/  IMAD.WIDE.U32 R2, R2, R13, RZ ;  /* 0x0000000d02027225 */ /* 0x004fc600078e00ff */
[----:B------:R-:W-:-:S05]  /*02c0*/  IADD3 R7, P0, PT, R2, R6, RZ ;  /* 0x0000000602077210 */ /* 0x000fca0007f1e0ff */
[----:B------:R0:W-:Y:S01]  /*02d0*/  STL [R0], R7 ;  /* 0x0000000700007387 */ /* 0x0001e20000100800 */
[----:B------:R-:W-:Y:S02]  /*02e0*/  IMAD.X R6, R3, 0x1, R11, P0 ;  /* 0x0000000103067824 */ /* 0x000fe400000e060b */
[----:B0-----:R-:W-:Y:S01]  /*02f0*/  VIADD R0, R0, 0x4 ;  /* 0x0000000400007836 */ /* 0x001fe20000000000 */
[----:B------:R-:W-:Y:S06]  /*0300*/  BRA.U UP0, `(.L_x_3) ;  /* 0xfffffffd00cc7547 */ /* 0x000fec000b83ffff */
[----:B------:R-:W-:Y:S01]  /*0310*/  SHF.R.U32.HI R4, RZ, 0x17, R5 ;  /* 0x00000017ff047819 */ /* 0x000fe20000011605 */
[----:B------:R0:W-:Y:S03]  /*0320*/  STL [R1+0x18], R6 ;  /* 0x0000180601007387 */ /* 0x0001e60000100800 */
[C---:B------:R-:W-:Y:S02]  /*0330*/  LOP3.LUT R0, R4.reuse, 0xe0, RZ, 0xc0, !PT ;  /* 0x000000e004007812 */ /* 0x040fe400078ec0ff */
[----:B------:R-:W-:-:S03]  /*0340*/  LOP3.LUT P0, RZ, R4, 0x1f, RZ, 0xc0, !PT ;  /* 0x0000001f04ff7812 */ /* 0x000fc6000780c0ff */
[----:B------:R-:W-:-:S05]  /*0350*/  VIADD R0, R0, 0xffffff80 ;  /* 0xffffff8000007836 */ /* 0x000fca0000000000 */
[----:B------:R-:W-:-:S05]  /*0360*/  SHF.R.U32.HI R0, RZ, 0x5, R0 ;  /* 0x00000005ff007819 */ /* 0x000fca0000011600 */
[----:B------:R-:W-:-:S05]  /*0370*/  IMAD R7, R0, -0x4, R1 ;  /* 0xfffffffc00077824 */ /* 0x000fca00078e0201 */
[----:B------:R-:W2:Y:S04]  /*0380*/  LDL R0, [R7+0x18] ;  /* 0x0000180007007983 */ /* 0x000ea80000100800 */
[----:B------:R-:W2:Y:S04]  /*0390*/  LDL R3, [R7+0x14] ;  /* 0x0000140007037983 */ /* 0x000ea80000100800 */
[----:B------:R-:W3:Y:S01]  /*03a0*/  @P0 LDL R2, [R7+0x10] ;  /* 0x0000100007020983 */ /* 0x000ee20000100800 */
[----:B------:R-:W-:Y:S01]  /*03b0*/  LOP3.LUT R4, R4, 0x1f, RZ, 0xc0, !PT ;  /* 0x0000001f04047812 */ /* 0x000fe200078ec0ff */
[----:B------:R-:W-:Y:S01]  /*03c0*/  UMOV UR4, 0x54442d19 ;  /* 0x54442d1900047882 */ /* 0x000fe20000000000 */
[----:B------:R-:W-:-:S02]  /*03d0*/  UMOV UR5, 0x3bf921fb ;  /* 0x3bf921fb00057882 */ /* 0x000fc40000000000 */
[-C--:B--2---:R-:W-:Y:S02]  /*03e0*/  @P0 SHF.L.W.U32.HI R0, R3, R4.reuse, R0 ;  /* 0x0000000403000219 */ /* 0x084fe40000010e00 */
[----:B---3--:R-:W-:Y:S02]  /*03f0*/  @P0 SHF.L.W.U32.HI R3, R2, R4, R3 ;  /* 0x0000000402030219 */ /* 0x008fe40000010e03 */
[----:B------:R-:W-:Y:S02]  /*0400*/  ISETP.GE.AND P0, PT, R5, RZ, PT ;  /* 0x000000ff0500720c */ /* 0x000fe40003f06270 */
[C---:B------:R-:W-:Y:S01]  /*0410*/  SHF.L.W.U32.HI R2, R3.reuse, 0x2, R0 ;  /* 0x0000000203027819 */ /* 0x040fe20000010e00 */
[----:B------:R-:W-:-:S03]  /*0420*/  IMAD.SHL.U32 R3, R3, 0x4, RZ ;  /* 0x0000000403037824 */ /* 0x000fc600078e00ff */
[----:B------:R-:W-:Y:S02]  /*0430*/  SHF.R.S32.HI R4, RZ, 0x1f, R2 ;  /* 0x0000001fff047819 */ /* 0x000fe40000011402 */
[----:B------:R-:W-:Y:S02]  /*0440*/  LOP3.LUT R5, R2, R5, RZ, 0x3c, !PT ;  /* 0x0000000502057212 */ /* 0x000fe400078e3cff */
[C---:B------:R-:W-:Y:S02]  /*0450*/  LOP3.LUT R8, R4.reuse, R3, RZ, 0x3c, !PT ;  /* 0x0000000304087212 */ /* 0x040fe400078e3cff */
[----:B------:R-:W-:Y:S02]  /*0460*/  LOP3.LUT R9, R4, R2, RZ, 0x3c, !PT ;  /* 0x0000000204097212 */ /* 0x000fe400078e3cff */
[----:B------:R-:W-:Y:S02]  /*0470*/  SHF.R.U32.HI R3, RZ, 0x1e, R0 ;  /* 0x0000001eff037819 */ /* 0x000fe40000011600 */
[----:B------:R-:W-:-:S02]  /*0480*/  ISETP.GE.AND P1, PT, R5, RZ, PT ;  /* 0x000000ff0500720c */ /* 0x000fc40003f26270 */
[----:B------:R-:W0:Y:S01]  /*0490*/  I2F.F64.S64 R8, R8 ;  /* 0x0000000800087312 */ /* 0x000e220000301c00 */
[----:B------:R-:W-:-:S05]  /*04a0*/  LEA.HI R0, R2, R3, RZ, 0x1 ;  /* 0x0000000302007211 */ /* 0x000fca00078f08ff */
[----:B------:R-:W-:-:S04]  /*04b0*/  IMAD.MOV R2, RZ, RZ, -R0 ;  /* 0x000000ffff027224 */ /* 0x000fc800078e0a00 */
[----:B------:R-:W-:Y:S01]  /*04c0*/  @!P0 IMAD.MOV.U32 R0, RZ, RZ, R2 ;  /* 0x000000ffff008224 */ /* 0x000fe200078e0002 */
[----:B0-----:R-:W-:-:S10]  /*04d0*/  DMUL R6, R8, UR4 ;  /* 0x0000000408067c28 */ /* 0x001fd40008000000 */
[----:B------:R-:W0:Y:S02]  /*04e0*/  F2F.F32.F64 R6, R6 ;  /* 0x0000000600067310 */ /* 0x000e240000301000 */
[----:B0-----:R-:W-:-:S07]  /*04f0*/  FSEL R8, -R6, R6, !P1 ;  /* 0x0000000606087208 */ /* 0x001fce0004800100 */
.L_x_2:
[----:B------:R-:W-:Y:S02]  /*0500*/  IMAD.MOV.U32 R2, RZ, RZ, 0x37cbac00 ;  /* 0x37cbac00ff027424 */ /* 0x000fe400078e00ff */
[----:B------:R-:W-:Y:S01]  /*0510*/  FMUL R7, R8, R8 ;  /* 0x0000000808077220 */ /* 0x000fe20000400000 */
[C---:B------:R-:W-:Y:S01]  /*0520*/  LOP3.LUT R3, R0.reuse, 0x1, RZ, 0xc0, !PT ;  /* 0x0000000100037812 */ /* 0x040fe200078ec0ff */
[----:B------:R-:W-:Y:S01]  /*0530*/  IMAD.MOV.U32 R10, RZ, RZ, 0x3d2aaabb ;  /* 0x3d2aaabbff0a7424 */ /* 0x000fe200078e00ff */
[----:B------:R-:W0:Y:S01]  /*0540*/  LDC.64 R4, c[0x0][0x380] ;  /* 0x0000e000ff047b82 */ /* 0x000e220000000a00 */
[----:B------:R-:W-:Y:S01]  /*0550*/  FFMA R2, R7, R2, -0.0013887860113754868507 ;  /* 0xbab607ed07027423 */ /* 0x000fe20000000002 */
[----:B------:R-:W-:Y:S01]  /*0560*/  ISETP.NE.U32.AND P0, PT, R3, 0x1, PT ;  /* 0x000000010300780c */ /* 0x000fe20003f05070 */
[----:B------:R-:W-:Y:S01]  /*0570*/  IMAD.MOV.U32 R9, RZ, RZ, 0x3effffff ;  /* 0x3effffffff097424 */ /* 0x000fe200078e00ff */
[----:B------:R-:W-:Y:S02]  /*0580*/  LOP3.LUT P1, RZ, R0, 0x2, RZ, 0xc0, !PT ;  /* 0x0000000200ff7812 */ /* 0x000fe4000782c0ff */
[----:B------:R-:W-:-:S02]  /*0590*/  FSEL R6, R2, -0.00019574658654164522886, !P0 ;  /* 0xb94d415302067808 */ /* 0x000fc40004000000 */
[----:B------:R-:W1:Y:S01]  /*05a0*/  LDC.64 R2, c[0x0][0x388] ;  /* 0x0000e200ff027b82 */ /* 0x000e620000000a00 */
[----:B------:R-:W-:Y:S02]  /*05b0*/  FSEL R10, R10, 0.0083327032625675201416, !P0 ;  /* 0x3c0885e40a0a7808 */ /* 0x000fe40004000000 */
[----:B------:R-:W-:Y:S02]  /*05c0*/  FSEL R9, -R9, -0.16666662693023681641, !P0 ;  /* 0xbe2aaaa809097808 */ /* 0x000fe40004000100 */
[----:B------:R-:W-:Y:S01]  /*05d0*/  FSEL R0, R8, 1, P0 ;  /* 0x3f80000008007808 */ /* 0x000fe20000000000 */
[----:B------:R-:W-:-:S04]  /*05e0*/  FFMA R6, R7, R6, R10 ;  /* 0x0000000607067223 */ /* 0x000fc8000000000a */
[C---:B------:R-:W-:Y:S01]  /*05f0*/  FFMA R6, R7.reuse, R6, R9 ;  /* 0x0000000607067223 */ /* 0x040fe20000000009 */
[----:B------:R-:W-:-:S04]  /*0600*/  FFMA R7, R7, R0, RZ ;  /* 0x0000000007077223 */ /* 0x000fc800000000ff */
[----:B------:R-:W-:-:S04]  /*0610*/  FFMA R7, R7, R6, R0 ;  /* 0x0000000607077223 */ /* 0x000fc80000000000 */
[----:B------:R-:W-:-:S05]  /*0620*/  @P1 FADD R7, RZ, -R7 ;  /* 0x80000007ff071221 */ /* 0x000fca0000000000 */
[----:B-1----:R-:W-:Y:S04]  /*0630*/  STG.E desc[UR6][R2.64], R7 ;  /* 0x0000000702007986 */ /* 0x002fe8000c101906 */
[----:B0-----:R-:W-:Y:S01]  /*0640*/  STG.E desc[UR6][R4.64], R7 ;  /* 0x0000000704007986 */ /* 0x001fe2000c101906 */
[----:B------:R-:W-:Y:S05]  /*0650*/  EXIT ;  /* 0x000000000000794d */ /* 0x000fea0003800000 */
        .weak           $__internal_0_$__cuda_sm3x_div_rn_noftz_f32_slowpath
        .type           $__internal_0_$__cuda_sm3x_div_rn_noftz_f32_slowpath,@function
        .size           $__internal_0_$__cuda_sm3x_div_rn_noftz_f32_slowpath,(.L_x_12 - $__internal_0_$__cuda_sm3x_div_rn_noftz_f32_slowpath)
$__internal_0_$__cuda_sm3x_div_rn_noftz_f32_slowpath:
[----:B------:R-:W-:-:S13]  /*0660*/  FSETP.GTU.FTZ.AND P0, PT, |R0|, +INF , PT ;  /* 0x7f8000000000780b */ /* 0x000fda0003f1c200 */
[----:B------:R-:W-:Y:S05]  /*0670*/  @P0 BRA `(.L_x_4) ;  /* 0x0000000400380947 */ /* 0x000fea0003800000 */
[----:B------:R-:W-:Y:S02]  /*0680*/  IMAD.MOV.U32 R3, RZ, RZ, RZ ;  /* 0x000000ffff037224 */ /* 0x000fe400078e00ff */
[----:B------:R-:W-:-:S05]  /*0690*/  IMAD.MOV.U32 R4, RZ, RZ, R0 ;  /* 0x000000ffff047224 */ /* 0x000fca00078e0000 */
[----:B------:R-:W-:-:S13]  /*06a0*/  LOP3.LUT P0, RZ, R4, 0x7fffffff, R3, 0xc8, !PT ;  /* 0x7fffffff04ff7812 */ /* 0x000fda000780c803 */
[----:B------:R-:W-:Y:S05]  /*06b0*/  @!P0 BRA `(.L_x_5) ;  /* 0x0000000400208947 */ /* 0x000fea0003800000 */
[----:B------:R-:W-:Y:S02]  /*06c0*/  FSETP.NEU.FTZ.AND P0, PT, |R0|, +INF , PT ;  /* 0x7f8000000000780b */ /* 0x000fe40003f1d200 */
[----:B------:R-:W-:-:S04]  /*06d0*/  LOP3.LUT P1, RZ, R3, 0x7fffffff, RZ, 0xc0, !PT ;  /* 0x7fffffff03ff7812 */ /* 0x000fc8000782c0ff */
[----:B------:R-:W-:-:S13]  /*06e0*/  PLOP3.LUT P0, PT, P0, P1, PT, 0x2f, 0xf2 ;  /* 0x0000000000f2781c */ /* 0x000fda0000702577 */
[----:B------:R-:W-:Y:S05]  /*06f0*/  @P0 BRA `(.L_x_6) ;  /* 0x0000000400080947 */ /* 0x000fea0003800000 */
[----:B------:R-:W-:-:S13]  /*0700*/  LOP3.LUT P0, RZ, R4, 0x7fffffff, RZ, 0xc0, !PT ;  /* 0x7fffffff04ff7812 */ /* 0x000fda000780c0ff */
[----:B------:R-:W-:Y:S05]  /*0710*/  @!P0 BRA `(.L_x_7) ;  /* 0x0000000000f48947 */ /* 0x000fea0003800000 */
[----:B------:R-:W-:-:S04]  /*0720*/  SHF.R.U32.HI R3, RZ, 0x17, R0 ;  /* 0x00000017ff037819 */ /* 0x000fc80000011600 */
[----:B------:R-:W-:-:S05]  /*0730*/  LOP3.LUT R3, R3, 0xff, RZ, 0xc0, !PT ;  /* 0x000000ff03037812 */ /* 0x000fca00078ec0ff */
[----:B------:R-:W-:-:S05]  /*0740*/  VIADD R5, R3, 0xffffffff ;  /* 0xffffffff03057836 */ /* 0x000fca0000000000 */
[----:B------:R-:W-:Y:S02]  /*0750*/  ISETP.GE.AND P0, PT, R5, RZ, PT ;  /* 0x000000ff0500720c */ /* 0x000fe40003f06270 */
[----:B------:R-:W-:-:S11]  /*0760*/  LEA R5, R3, 0xc0800000, 0x17 ;  /* 0xc080000003057811 */ /* 0x000fd600078eb8ff */
[----:B------:R-:W-:Y:S01]  /*0770*/  @!P0 FFMA R4, R0, 1.84467440737095516160e+19, RZ ;  /* 0x5f80000000048823 */ /* 0x000fe200000000ff */
[----:B------:R-:W-:-:S03]  /*0780*/  FFMA R0, RZ, 1.84467440737095516160e+19, RZ ;  /* 0x5f800000ff007823 */ /* 0x000fc600000000ff */
[----:B------:R-:W-:Y:S02]  /*0790*/  IMAD.IADD R5, R4, 0x1, -R5 ;  /* 0x0000000104057824 */ /* 0x000fe400078e0a05 */
[----:B------:R-:W-:Y:S02]  /*07a0*/  VIADD R0, R0, 0x3f800000 ;  /* 0x3f80000000007836 */ /* 0x000fe40000000000 */
[----:B------:R-:W0:Y:S01]  /*07b0*/  MUFU.RCP R4, R5 ;  /* 0x0000000500047308 */ /* 0x000e220000001000 */
[----:B------:R-:W-:-:S04]  /*07c0*/  FADD.FTZ R7, -R5, -RZ ;  /* 0x800000ff05077221 */ /* 0x000fc80000010100 */
[----:B0-----:R-:W-:-:S04]  /*07d0*/  FFMA R9, R4, R7, 1 ;  /* 0x3f80000004097423 */ /* 0x001fc80000000007 */
[----:B------:R-:W-:-:S04]  /*07e0*/  FFMA R11, R4, R9, R4 ;  /* 0x00000009040b7223 */ /* 0x000fc80000000004 */
[----:B------:R-:W-:-:S04]  /*07f0*/  FFMA R4, R0, R11, RZ ;  /* 0x0000000b00047223 */ /* 0x000fc800000000ff */
[----:B------:R-:W-:-:S04]  /*0800*/  FFMA R9, R7, R4, R0 ;  /* 0x0000000407097223 */ /* 0x000fc80000000000 */
[----:B------:R-:W-:-:S04]  /*0810*/  FFMA R6, R11, R9, R4 ;  /* 0x000000090b067223 */ /* 0x000fc80000000004 */
[----:B------:R-:W-:Y:S01]  /*0820*/  FFMA R7, R7, R6, R0 ;  /* 0x0000000607077223 */ /* 0x000fe20000000000 */
[----:B------:R-:W-:-:S03]  /*0830*/  IMAD.MOV.U32 R0, RZ, RZ, -0x40 ;  /* 0xffffffc0ff007424 */ /* 0x000fc600078e00ff */
[----:B------:R-:W-:Y:S01]  /*0840*/  FFMA R5, R11, R7, R6 ;  /* 0x000000070b057223 */ /* 0x000fe20000000006 */
[----:B------:R-:W-:-:S04]  /*0850*/  @!P0 VIADD R0, R0, 0x40 ;  /* 0x0000004000008836 */ /* 0x000fc80000000000 */
[----:B------:R-:W-:Y:S01]  /*0860*/  SHF.R.U32.HI R4, RZ, 0x17, R5 ;  /* 0x00000017ff047819 */ /* 0x000fe20000011605 */
[----:B------:R-:W-:-:S03]  /*0870*/  IMAD.IADD R0, R0, 0x1, -R3 ;  /* 0x0000000100007824 */ /* 0x000fc600078e0a03 */
[----:B------:R-:W-:-:S05]  /*0880*/  LOP3.LUT R4, R4, 0xff, RZ, 0xc0, !PT ;  /* 0x000000ff04047812 */ /* 0x000fca00078ec0ff */
[----:B------:R-:W-:-:S04]  /*0890*/  IMAD.IADD R8, R4, 0x1, R0 ;  /* 0x0000000104087824 */ /* 0x000fc800078e0200 */
[----:B------:R-:W-:-:S05]  /*08a0*/  VIADD R3, R8, 0xffffffff ;  /* 0xffffffff08037836 */ /* 0x000fca0000000000 */
[----:B------:R-:W-:-:S13]  /*08b0*/  ISETP.GE.U32.AND P0, PT, R3, 0xfe, PT ;  /* 0x000000fe0300780c */ /* 0x000fda0003f06070 */
[----:B------:R-:W-:Y:S05]  /*08c0*/  @!P0 BRA `(.L_x_8) ;  /* 0x0000000000808947 */ /* 0x000fea0003800000 */
[----:B------:R-:W-:-:S13]  /*08d0*/  ISETP.GT.AND P0, PT, R8, 0xfe, PT ;  /* 0x000000fe0800780c */ /* 0x000fda0003f04270 */
[----:B------:R-:W-:Y:S05]  /*08e0*/  @P0 BRA `(.L_x_9) ;  /* 0x00000000006c0947 */ /* 0x000fea0003800000 */
[----:B------:R-:W-:-:S13]  /*08f0*/  ISETP.GE.AND P0, PT, R8, 0x1, PT ;  /* 0x000000010800780c */ /* 0x000fda0003f06270 */
[----:B------:R-:W-:Y:S05]  /*0900*/  @P0 BRA `(.L_x_10) ;  /* 0x0000000000980947 */ /* 0x000fea0003800000 */
[----:B------:R-:W-:Y:S02]  /*0910*/  ISETP.GE.AND P0, PT, R8, -0x18, PT ;  /* 0xffffffe80800780c */ /* 0x000fe40003f06270 */
[----:B------:R-:W-:-:S11]  /*0920*/  LOP3.LUT R5, R5, 0x80000000, RZ, 0xc0, !PT ;  /* 0x8000000005057812 */ /* 0x000fd600078ec0ff */
[----:B------:R-:W-:Y:S05]  /*0930*/  @!P0 BRA `(.L_x_10) ;  /* 0x00000000008c8947 */ /* 0x000fea0003800000 */
[CCC-:B------:R-:W-:Y:S01]  /*0940*/  FFMA.RZ R0, R11.reuse, R7.reuse, R6.reuse ;  /* 0x000000070b007223 */ /* 0x1c0fe2000000c006 */
[CCC-:B------:R-:W-:Y:S01]  /*0950*/  FFMA.RM R3, R11.reuse, R7.reuse, R6.reuse ;  /* 0x000000070b037223 */ /* 0x1c0fe20000004006 */
[C---:B------:R-:W-:Y:S02]  /*0960*/  ISETP.NE.AND P2, PT, R8.reuse, RZ, PT ;  /* 0x000000ff0800720c */ /* 0x040fe40003f45270 */
[----:B------:R-:W-:Y:S02]  /*0970*/  ISETP.NE.AND P1, PT, R8, RZ, PT ;  /* 0x000000ff0800720c */ /* 0x000fe40003f25270 */
[----:B------:R-:W-:Y:S01]  /*0980*/  LOP3.LUT R4, R0, 0x7fffff, RZ, 0xc0, !PT ;  /* 0x007fffff00047812 */ /* 0x000fe200078ec0ff */
[----:B------:R-:W-:Y:S01]  /*0990*/  FFMA.RP R0, R11, R7, R6 ;  /* 0x000000070b007223 */ /* 0x000fe20000008006 */
[----:B------:R-:W-:Y:S02]  /*09a0*/  VIADD R7, R8, 0x20 ;  /* 0x0000002008077836 */ /* 0x000fe40000000000 */
[----:B------:R-:W-:Y:S01]  /*09b0*/  LOP3.LUT R4, R4, 0x800000, RZ, 0xfc, !PT ;  /* 0x0080000004047812 */ /* 0x000fe200078efcff */
[----:B------:R-:W-:Y:S01]  /*09c0*/  IMAD.MOV R6, RZ, RZ, -R8 ;  /* 0x000000ffff067224 */ /* 0x000fe200078e0a08 */
[----:B------:R-:W-:-:S02]  /*09d0*/  FSETP.NEU.FTZ.AND P0, PT, R0, R3, PT ;  /* 0x000000030000720b */ /* 0x000fc40003f1d000 */
[----:B------:R-:W-:Y:S02]  /*09e0*/  SHF.L.U32 R7, R4, R7, RZ ;  /* 0x0000000704077219 */ /* 0x000fe400000006ff */
[----:B------:R-:W-:Y:S02]  /*09f0*/  SEL R3, R6, RZ, P2 ;  /* 0x000000ff06037207 */ /* 0x000fe40001000000 */
[----:B------:R-:W-:Y:S02]  /*0a00*/  ISETP.NE.AND P1, PT, R7, RZ, P1 ;  /* 0x000000ff0700720c */ /* 0x000fe40000f25270 */
[----:B------:R-:W-:Y:S02]  /*0a10*/  SHF.R.U32.HI R3, RZ, R3, R4 ;  /* 0x00000003ff037219 */ /* 0x000fe40000011604 */
[----:B------:R-:W-:Y:S02]  /*0a20*/  PLOP3.LUT P0, PT, P0, P1, PT, 0xf8, 0x8f ;  /* 0x00000000008f781c */ /* 0x000fe40000703f70 */
[----:B------:R-:W-:-:S02]  /*0a30*/  SHF.R.U32.HI R7, RZ, 0x1, R3 ;  /* 0x00000001ff077819 */ /* 0x000fc40000011603 */
[----:B------:R-:W-:-:S04]  /*0a40*/  SEL R0, RZ, 0x1, !P0 ;  /* 0x00000001ff007807 */ /* 0x000fc80004000000 */
[----:B------:R-:W-:-:S04]  /*0a50*/  LOP3.LUT R0, R0, 0x1, R7, 0xf8, !PT ;  /* 0x0000000100007812 */ /* 0x000fc800078ef807 */
[----:B------:R-:W-:-:S05]  /*0a60*/  LOP3.LUT R0, R0, R3, RZ, 0xc0, !PT ;  /* 0x0000000300007212 */ /* 0x000fca00078ec0ff */
[----:B------:R-:W-:-:S05]  /*0a70*/  IMAD.IADD R0, R7, 0x1, R0 ;  /* 0x0000000107007824 */ /* 0x000fca00078e0200 */
[----:B------:R-:W-:Y:S01]  /*0a80*/  LOP3.LUT R5, R0, R5, RZ, 0xfc, !PT ;  /* 0x0000000500057212 */ /* 0x000fe200078efcff */
[----:B------:R-:W-:Y:S06]  /*0a90*/  BRA `(.L_x_10) ;  /* 0x0000000000347947 */ /* 0x000fec0003800000 */
.L_x_9:
[----:B------:R-:W-:-:S04]  /*0aa0*/  LOP3.LUT R5, R5, 0x80000000, RZ, 0xc0, !PT ;  /* 0x8000000005057812 */ /* 0x000fc800078ec0ff */
[----:B------:R-:W-:Y:S01]  /*0ab0*/  LOP3.LUT R5, R5, 0x7f800000, RZ, 0xfc, !PT ;  /* 0x7f80000005057812 */ /* 0x000fe200078efcff */
[----:B------:R-:W-:Y:S06]  /*0ac0*/  BRA `(.L_x_10) ;  /* 0x0000000000287947 */ /* 0x000fec0003800000 */
.L_x_8:
[----:B------:R-:W-:Y:S01]  /*0ad0*/  IMAD R5, R0, 0x800000, R5 ;  /* 0x0080000000057824 */ /* 0x000fe200078e0205 */
[----:B------:R-:W-:Y:S06]  /*0ae0*/  BRA `(.L_x_10) ;  /* 0x0000000000207947 */ /* 0x000fec0003800000 */
.L_x_7:
[----:B------:R-:W-:-:S04]  /*0af0*/  LOP3.LUT R3, R4, 0x80000000, R3, 0x48, !PT ;  /* 0x8000000004037812 */ /* 0x000fc800078e4803 */
[----:B------:R-:W-:Y:S01]  /*0b00*/  LOP3.LUT R5, R3, 0x7f800000, RZ, 0xfc, !PT ;  /* 0x7f80000003057812 */ /* 0x000fe200078efcff */
[----:B------:R-:W-:Y:S06]  /*0b10*/  BRA `(.L_x_10) ;  /* 0x0000000000147947 */ /* 0x000fec0003800000 */
.L_x_6:
[----:B------:R-:W-:Y:S01]  /*0b20*/  LOP3.LUT R5, R4, 0x80000000, R3, 0x48, !PT ;  /* 0x8000000004057812 */ /* 0x000fe200078e4803 */
[----:B------:R-:W-:Y:S06]  /*0b30*/  BRA `(.L_x_10) ;  /* 0x00000000000c7947 */ /* 0x000fec0003800000 */
.L_x_5:
[----:B------:R-:W0:Y:S01]  /*0b40*/  MUFU.RSQ R5, -QNAN ;  /* 0xffc0000000057908 */ /* 0x000e220000001400 */
[----:B------:R-:W-:Y:S05]  /*0b50*/  BRA `(.L_x_10) ;  /* 0x0000000000047947 */ /* 0x000fea0003800000 */
.L_x_4:
[----:B------:R-:W-:-:S07]  /*0b60*/  FADD.FTZ R5, RZ, R0 ;  /* 0x00000000ff057221 */ /* 0x000fce0000010000 */
.L_x_10:
[----:B------:R-:W-:-:S04]  /*0b70*/  IMAD.MOV.U32 R3, RZ, RZ, 0x0 ;  /* 0x00000000ff037424 */ /* 0x000fc800078e00ff */
[----:B0-----:R-:W-:Y:S05]  /*0b80*/  RET.REL.NODEC R2 `(_Z7do_initPfS_i) ;  /* 0xfffffff4021c7950 */ /* 0x001fea0003c3ffff */
.L_x_11:
        /* <DEDUP_REMOVED lines=15> */
.L_x_12:


//--------------------- .nv.global.init           --------------------------
	.section	.nv.global.init,"aw",@progbits
	.align	4
.nv.global.init:
	.type		__cudart_i2opi_f,@object
	.size		__cudart_i2opi_f,(.L_0 - __cudart_i2opi_f)
__cudart_i2opi_f:
        /*0000*/ 	.byte	0x41, 0x90, 0x43, 0x3c, 0x99, 0x95, 0x62, 0xdb, 0xc0, 0xdd, 0x34, 0xf5, 0xd1, 0x57, 0x27, 0xfc
        /*0010*/ 	.byte	0x29, 0x15, 0x44, 0x4e, 0x6e, 0x83, 0xf9, 0xa2
.L_0:


//--------------------- .nv.shared.reserved.0     --------------------------
	.section	.nv.shared.reserved.0,"aw",@nobits
	.weak		__nv_reservedSMEM_offset_0_alias
	.size		__nv_reservedSMEM_offset_0_alias, 0, 64
	.other		__nv_reservedSMEM_offset_0_alias,@"STO_CUDA_RESERVED_SHARED STV_DEFAULT"
__nv_reservedSMEM_offset_0_alias:
	.zero		0
	.zero		64


//--------------------- .nv.constant0._Z7do_mathPfS_S_i --------------------------
	.section	.nv.constant0._Z7do_mathPfS_S_i,"a",@progbits
	.sectionflags	@""
	.align	4
.nv.constant0._Z7do_mathPfS_S_i:
	.zero		924


//--------------------- .nv.constant0._Z7do_initPfS_i --------------------------
	.section	.nv.constant0._Z7do_initPfS_i,"a",@progbits
	.sectionflags	@""
	.align	4
.nv.constant0._Z7do_initPfS_i:
	.zero		916


//--------------------- SYMBOLS --------------------------

	.type		.nv.reservedSmem.offset0,@object
	.size		.nv.reservedSmem.offset0,0x4
